//
// Generated by NVIDIA NVVM Compiler
//
// Compiler Build ID: CL-36424714
// Cuda compilation tools, release 13.0, V13.0.88
// Based on NVVM 20.0.0
//

.version 9.0
.target sm_100
.address_size 64

	// .globl	_Z8ArrayAddPiS_S_i

.visible .entry _Z8ArrayAddPiS_S_i(
	.param .u64 .ptr .align 1 _Z8ArrayAddPiS_S_i_param_0,
	.param .u64 .ptr .align 1 _Z8ArrayAddPiS_S_i_param_1,
	.param .u64 .ptr .align 1 _Z8ArrayAddPiS_S_i_param_2,
	.param .u32 _Z8ArrayAddPiS_S_i_param_3
)
{
	.reg .pred 	%p<2>;
	.reg .b32 	%r<9>;
	.reg .b64 	%rd<11>;

	ld.param.u64 	%rd1, [_Z8ArrayAddPiS_S_i_param_0];
	ld.param.u64 	%rd2, [_Z8ArrayAddPiS_S_i_param_1];
	ld.param.u64 	%rd3, [_Z8ArrayAddPiS_S_i_param_2];
	ld.param.u32 	%r2, [_Z8ArrayAddPiS_S_i_param_3];
	mov.u32 	%r3, %ctaid.x;
	mov.u32 	%r4, %ntid.x;
	mov.u32 	%r5, %tid.x;
	mad.lo.s32 	%r1, %r3, %r4, %r5;
	setp.ge.s32 	%p1, %r1, %r2;
	@%p1 bra 	$L__BB0_2;
	cvta.to.global.u64 	%rd4, %rd1;
	cvta.to.global.u64 	%rd5, %rd2;
	cvta.to.global.u64 	%rd6, %rd3;
	mul.wide.s32 	%rd7, %r1, 4;
	add.s64 	%rd8, %rd4, %rd7;
	ld.global.u32 	%r6, [%rd8];
	add.s64 	%rd9, %rd5, %rd7;
	ld.global.u32 	%r7, [%rd9];
	add.s32 	%r8, %r7, %r6;
	add.s64 	%rd10, %rd6, %rd7;
	st.global.u32 	[%rd10], %r8;
$L__BB0_2:
	ret;

}


// ===== COMPILED SASS (sm_100) =====

	.target	sm_100

	.elftype	@"ET_EXEC"


//--------------------- .note.nv.tkinfo           --------------------------
	.section	.note.nv.tkinfo,"",@"SHT_NOTE"
	.sectionflags	@"SHF_NOTE_NV_TKINFO"
	.tkinfo
        /*0018*/ 	.word	0x00000002
        /*0030*/ 	.string	""
        /*0030*/ 	.string	"ptxas"
        /*0030*/ 	.string	"Cuda compilation tools, release 13.0, V13.0.88"
        /*0030*/ 	.string	"Build cuda_13.0.r13.0/compiler.36424714_0"
        /*0030*/ 	.string	"-arch sm_100 -m 64 "



//--------------------- .note.nv.cuinfo           --------------------------
	.section	.note.nv.cuinfo,"",@"SHT_NOTE"
	.sectionflags	@"SHF_NOTE_NV_CUINFO"
        /*0018*/ 	.short	0x0002
        /*001a*/ 	.short	0x0064
        /*001c*/ 	.short	0x0082
	.zero		2


//--------------------- .nv.info                  --------------------------
	.section	.nv.info,"",@"SHT_CUDA_INFO"
	.align	4


	//----- nvinfo : EIATTR_REGCOUNT
	.align		4
        /*0000*/ 	.byte	0x04, 0x2f
        /*0002*/ 	.short	(.L_1 - .L_0)
	.align		4
.L_0:
        /*0004*/ 	.word	index@(_Z8ArrayAddPiS_S_i)
        /*0008*/ 	.word	0x0000000c


	//----- nvinfo : EIATTR_FRAME_SIZE
	.align		4
.L_1:
        /*000c*/ 	.byte	0x04, 0x11
        /*000e*/ 	.short	(.L_3 - .L_2)
	.align		4
.L_2:
        /*0010*/ 	.word	index@(_Z8ArrayAddPiS_S_i)
        /*0014*/ 	.word	0x00000000


	//----- nvinfo : EIATTR_MIN_STACK_SIZE
	.align		4
.L_3:
        /*0018*/ 	.byte	0x04, 0x12
        /*001a*/ 	.short	(.L_5 - .L_4)
	.align		4
.L_4:
        /*001c*/ 	.word	index@(_Z8ArrayAddPiS_S_i)
        /*0020*/ 	.word	0x00000000
.L_5:


//--------------------- .nv.compat                --------------------------
	.section	.nv.compat,"",@"SHT_CUDA_COMPAT_INFO"
	.align	4
        /*0000*/ 	.byte	0x02, 0x09, 0x00, 0x00, 0x02, 0x02, 0x01, 0x00, 0x02, 0x05, 0x05, 0x00, 0x03, 0x07, 0x01, 0x01
        /*0010*/ 	.byte	0x02, 0x03, 0x00, 0x00, 0x02, 0x06, 0x01, 0x00, 0x04, 0x0b, 0x08, 0x00, 0x09, 0x00, 0x00, 0x00
        /*0020*/ 	.byte	0x00, 0x00, 0x00, 0x00


//--------------------- .nv.info._Z8ArrayAddPiS_S_i --------------------------
	.section	.nv.info._Z8ArrayAddPiS_S_i,"",@"SHT_CUDA_INFO"
	.sectionflags	@""
	.align	4


	//----- nvinfo : EIATTR_CUDA_API_VERSION
	.align		4
        /*0000*/ 	.byte	0x04, 0x37
        /*0002*/ 	.short	(.L_7 - .L_6)
.L_6:
        /*0004*/ 	.word	0x00000082


	//----- nvinfo : EIATTR_KPARAM_INFO
	.align		4
.L_7:
        /*0008*/ 	.byte	0x04, 0x17
        /*000a*/ 	.short	(.L_9 - .L_8)
.L_8:
        /*000c*/ 	.word	0x00000000
        /*0010*/ 	.short	0x0003
        /*0012*/ 	.short	0x0018
        /*0014*/ 	.byte	0x00, 0xf0, 0x11, 0x00


	//----- nvinfo : EIATTR_KPARAM_INFO
	.align		4
.L_9:
        /*0018*/ 	.byte	0x04, 0x17
        /*001a*/ 	.short	(.L_11 - .L_10)
.L_10:
        /*001c*/ 	.word	0x00000000
        /*0020*/ 	.short	0x0002
        /*0022*/ 	.short	0x0010
        /*0024*/ 	.byte	0x00, 0xf5, 0x21, 0x00


	//----- nvinfo : EIATTR_KPARAM_INFO
	.align		4
.L_11:
        /*0028*/ 	.byte	0x04, 0x17
        /*002a*/ 	.short	(.L_13 - .L_12)
.L_12:
        /*002c*/ 	.word	0x00000000
        /*0030*/ 	.short	0x0001
        /*0032*/ 	.short	0x0008
        /*0034*/ 	.byte	0x00, 0xf5, 0x21, 0x00


	//----- nvinfo : EIATTR_KPARAM_INFO
	.align		4
.L_13:
        /*0038*/ 	.byte	0x04, 0x17
        /*003a*/ 	.short	(.L_15 - .L_14)
.L_14:
        /*003c*/ 	.word	0x00000000
        /*0040*/ 	.short	0x0000
        /*0042*/ 	.short	0x0000
        /*0044*/ 	.byte	0x00, 0xf5, 0x21, 0x00


	//----- nvinfo : EIATTR_SPARSE_MMA_MASK
	.align		4
.L_15:
        /*0048*/ 	.byte	0x03, 0x50
        /*004a*/ 	.short	0x0000


	//----- nvinfo : EIATTR_MAXREG_COUNT
	.align		4
        /*004c*/ 	.byte	0x03, 0x1b
        /*004e*/ 	.short	0x00ff


	//----- nvinfo : EIATTR_MERCURY_ISA_VERSION
	.align		4
        /*0050*/ 	.byte	0x03, 0x5f
        /*0052*/ 	.short	0x0101


	//----- nvinfo : EIATTR_VRC_CTA_INIT_COUNT
	.align		4
        /*0054*/ 	.byte	0x02, 0x4a
	.zero		1
	.zero		1


	//----- nvinfo : EIATTR_EXIT_INSTR_OFFSETS
	.align		4
        /*0058*/ 	.byte	0x04, 0x1c
        /*005a*/ 	.short	(.L_17 - .L_16)


	//   ....[0]....
.L_16:
        /*005c*/ 	.word	0x00000070


	//   ....[1]....
        /*0060*/ 	.word	0x00000130


	//----- nvinfo : EIATTR_CBANK_PARAM_SIZE
	.align		4
.L_17:
        /*0064*/ 	.byte	0x03, 0x19
        /*0066*/ 	.short	0x001c


	//----- nvinfo : EIATTR_PARAM_CBANK
	.align		4
        /*0068*/ 	.byte	0x04, 0x0a
        /*006a*/ 	.short	(.L_19 - .L_18)
	.align		4
.L_18:
        /*006c*/ 	.word	index@(.nv.constant0._Z8ArrayAddPiS_S_i)
        /*0070*/ 	.short	0x0380
        /*0072*/ 	.short	0x001c


	//----- nvinfo : EIATTR_SW_WAR
	.align		4
.L_19:
        /*0074*/ 	.byte	0x04, 0x36
        /*0076*/ 	.short	(.L_21 - .L_20)
.L_20:
        /*0078*/ 	.word	0x00000008
.L_21:


//--------------------- .nv.callgraph             --------------------------
	.section	.nv.callgraph,"",@"SHT_CUDA_CALLGRAPH"
	.align	4
	.sectionentsize	8
	.align		4
        /*0000*/ 	.word	0x00000000
	.align		4
        /*0004*/ 	.word	0xffffffff
	.align		4
        /*0008*/ 	.word	0x00000000
	.align		4
        /*000c*/ 	.word	0xfffffffe
	.align		4
        /*0010*/ 	.word	0x00000000
	.align		4
        /*0014*/ 	.word	0xfffffffd
	.align		4
        /*0018*/ 	.word	0x00000000
	.align		4
        /*001c*/ 	.word	0xfffffffc


//--------------------- .text._Z8ArrayAddPiS_S_i  --------------------------
	.section	.text._Z8ArrayAddPiS_S_i,"ax",@progbits
	.align	128
        .global         _Z8ArrayAddPiS_S_i
        .type           _Z8ArrayAddPiS_S_i,@function
        .size           _Z8ArrayAddPiS_S_i,(.L_x_1 - _Z8ArrayAddPiS_S_i)
        .other          _Z8ArrayAddPiS_S_i,@"STO_CUDA_ENTRY STV_DEFAULT"
_Z8ArrayAddPiS_S_i:
.text._Z8ArrayAddPiS_S_i:
[----:B------:R-:W-:Y:S01]  /*0000*/  LDC R1, c[0x0][0x37c] ;  /* 0x0000df00ff017b82 */ /* 0x000fe20000000800 */
[----:B------:R-:W0:Y:S07]  /*0010*/  S2R R0, SR_TID.X ;  /* 0x0000000000007919 */ /* 0x000e2e0000002100 */
[----:B------:R-:W0:Y:S01]  /*0020*/  S2UR UR4, SR_CTAID.X ;  /* 0x00000000000479c3 */ /* 0x000e220000002500 */
[----:B------:R-:W1:Y:S07]  /*0030*/  LDCU UR5, c[0x0][0x398] ;  /* 0x00007300ff0577ac */ /* 0x000e6e0008000800 */
[----:B------:R-:W0:Y:S02]  /*0040*/  LDC R9, c[0x0][0x360] ;  /* 0x0000d800ff097b82 */ /* 0x000e240000000800 */
[----:B0-----:R-:W-:-:S05]  /*0050*/  IMAD R9, R9, UR4, R0 ;  /* 0x0000000409097c24 */ /* 0x001fca000f8e0200 */
[----:B-1----:R-:W-:-:S13]  /*0060*/  ISETP.GE.AND P0, PT, R9, UR5, PT ;  /* 0x0000000509007c0c */ /* 0x002fda000bf06270 */
[----:B------:R-:W-:Y:S05]  /*0070*/  @P0 EXIT ;  /* 0x000000000000094d */ /* 0x000fea0003800000 */
[----:B------:R-:W0:Y:S01]  /*0080*/  LDC.64 R2, c[0x0][0x380] ;  /* 0x0000e000ff027b82 */ /* 0x000e220000000a00 */
[----:B------:R-:W1:Y:S07]  /*0090*/  LDCU.64 UR4, c[0x0][0x358] ;  /* 0x00006b00ff0477ac */ /* 0x000e6e0008000a00 */
[----:B------:R-:W2:Y:S08]  /*00a0*/  LDC.64 R4, c[0x0][0x388] ;  /* 0x0000e200ff047b82 */ /* 0x000eb00000000a00 */
[----:B------:R-:W3:Y:S01]  /*00b0*/  LDC.64 R6, c[0x0][0x390] ;  /* 0x0000e400ff067b82 */ /* 0x000ee20000000a00 */
[----:B0-----:R-:W-:-:S06]  /*00c0*/  IMAD.WIDE R2, R9, 0x4, R2 ;  /* 0x0000000409027825 */ /* 0x001fcc00078e0202 */
[----:B-1----:R-:W4:Y:S01]  /*00d0*/  LDG.E R2, desc[UR4][R2.64] ;  /* 0x0000000402027981 */ /* 0x002f22000c1e1900 */
[----:B--2---:R-:W-:-:S06]  /*00e0*/  IMAD.WIDE R4, R9, 0x4, R4 ;  /* 0x0000000409047825 */ /* 0x004fcc00078e0204 */
[----:B------:R-:W4:Y:S01]  /*00f0*/  LDG.E R5, desc[UR4][R4.64] ;  /* 0x0000000404057981 */ /* 0x000f22000c1e1900 */
[----:B---3--:R-:W-:Y:S01]  /*0100*/  IMAD.WIDE R6, R9, 0x4, R6 ;  /* 0x0000000409067825 */ /* 0x008fe200078e0206 */
[----:B----4-:R-:W-:-:S05]  /*0110*/  IADD3 R9, PT, PT, R2, R5, RZ ;  /* 0x0000000502097210 */ /* 0x010fca0007ffe0ff */
[----:B------:R-:W-:Y:S01]  /*0120*/  STG.E desc[UR4][R6.64], R9 ;  /* 0x0000000906007986 */ /* 0x000fe2000c101904 */
[----:B------:R-:W-:Y:S05]  /*0130*/  EXIT ;  /* 0x000000000000794d */ /* 0x000fea0003800000 */
.L_x_0:
[----:B------:R-:W-:-:S00]  /*0140*/  BRA `(.L_x_0) ;  /* 0xfffffffc00fc7947 */ /* 0x000fc0000383ffff */
[----:B------:R-:W-:-:S00]  /*0150*/  NOP ;  /* 0x0000000000007918 */ /* 0x000fc00000000000 */
        /* <DEDUP_REMOVED lines=10> */
.L_x_1:


//--------------------- .nv.shared.reserved.0     --------------------------
	.section	.nv.shared.reserved.0,"aw",@nobits
	.weak		__nv_reservedSMEM_offset_0_alias
	.size		__nv_reservedSMEM_offset_0_alias, 0, 64
	.other		__nv_reservedSMEM_offset_0_alias,@"STO_CUDA_RESERVED_SHARED STV_DEFAULT"
__nv_reservedSMEM_offset_0_alias:
	.zero		0
	.zero		64


//--------------------- .nv.constant0._Z8ArrayAddPiS_S_i --------------------------
	.section	.nv.constant0._Z8ArrayAddPiS_S_i,"a",@progbits
	.sectionflags	@""
	.align	4
.nv.constant0._Z8ArrayAddPiS_S_i:
	.zero		924


//--------------------- SYMBOLS --------------------------

	.type		.nv.reservedSmem.offset0,@object
	.size		.nv.reservedSmem.offset0,0x4
